	.headerflags	@"EF_CUDA_TEXMODE_UNIFIED EF_CUDA_64BIT_ADDRESS EF_CUDA_ACCELERATORS EF_CUDA_SM90 EF_CUDA_VIRTUAL_SM(EF_CUDA_SM90)"
	.elftype	@"ET_EXEC"


//--------------------- .nv.info                  --------------------------
	.section	.nv.info,"",@"SHT_CUDA_INFO"
	.align	4


	//----- nvinfo : EIATTR_REGCOUNT
	.align		4
        /*0000*/ 	.byte	0x04, 0x2f
        /*0002*/ 	.short	(.L_1 - .L_0)
	.align		4
.L_0:
        /*0004*/ 	.word	index@(triton_poi_fused_convolution_8)
        /*0008*/ 	.word	0x0000000c


	//----- nvinfo : EIATTR_MIN_STACK_SIZE
	.align		4
.L_1:
        /*000c*/ 	.byte	0x04, 0x12
        /*000e*/ 	.short	(.L_3 - .L_2)
	.align		4
.L_2:
        /*0010*/ 	.word	index@(triton_poi_fused_convolution_8)
        /*0014*/ 	.word	0x00000000


	//----- nvinfo : EIATTR_FRAME_SIZE
	.align		4
.L_3:
        /*0018*/ 	.byte	0x04, 0x11
        /*001a*/ 	.short	(.L_5 - .L_4)
	.align		4
.L_4:
        /*001c*/ 	.word	index@(triton_poi_fused_convolution_8)
        /*0020*/ 	.word	0x00000000


	//----- nvinfo : EIATTR_MIN_STACK_SIZE
	.align		4
.L_5:
        /*0024*/ 	.byte	0x04, 0x12
        /*0026*/ 	.short	(.L_7 - .L_6)
	.align		4
.L_6:
        /*0028*/ 	.word	index@(triton_poi_fused_convolution_8)
        /*002c*/ 	.word	0x00000000
.L_7:


//--------------------- .nv.info.triton_poi_fused_convolution_8 --------------------------
	.section	.nv.info.triton_poi_fused_convolution_8,"",@"SHT_CUDA_INFO"
	.sectionflags	@""
	.align	4


	//----- nvinfo : EIATTR_CUDA_API_VERSION
	.align		4
        /*0000*/ 	.byte	0x04, 0x37
        /*0002*/ 	.short	(.L_9 - .L_8)
.L_8:
        /*0004*/ 	.word	0x0000007c


	//----- nvinfo : EIATTR_KPARAM_INFO
	.align		4
.L_9:
        /*0008*/ 	.byte	0x04, 0x17
        /*000a*/ 	.short	(.L_11 - .L_10)
.L_10:
        /*000c*/ 	.word	0x00000000
        /*0010*/ 	.short	0x0002
        /*0012*/ 	.short	0x0010
        /*0014*/ 	.byte	0x00, 0xf0, 0x11, 0x00


	//----- nvinfo : EIATTR_KPARAM_INFO
	.align		4
.L_11:
        /*0018*/ 	.byte	0x04, 0x17
        /*001a*/ 	.short	(.L_13 - .L_12)
.L_12:
        /*001c*/ 	.word	0x00000000
        /*0020*/ 	.short	0x0001
        /*0022*/ 	.short	0x0008
        /*0024*/ 	.byte	0x00, 0xf4, 0x21, 0x00


	//----- nvinfo : EIATTR_KPARAM_INFO
	.align		4
.L_13:
        /*0028*/ 	.byte	0x04, 0x17
        /*002a*/ 	.short	(.L_15 - .L_14)
.L_14:
        /*002c*/ 	.word	0x00000000
        /*0030*/ 	.short	0x0000
        /*0032*/ 	.short	0x0000
        /*0034*/ 	.byte	0x00, 0xf4, 0x21, 0x00


	//----- nvinfo : EIATTR_SPARSE_MMA_MASK
	.align		4
.L_15:
        /*0038*/ 	.byte	0x03, 0x50
        /*003a*/ 	.short	0x0000


	//----- nvinfo : EIATTR_MAXREG_COUNT
	.align		4
        /*003c*/ 	.byte	0x03, 0x1b
        /*003e*/ 	.short	0x00ff


	//----- nvinfo : EIATTR_EXIT_INSTR_OFFSETS
	.align		4
        /*0040*/ 	.byte	0x04, 0x1c
        /*0042*/ 	.short	(.L_17 - .L_16)


	//   ....[0]....
.L_16:
        /*0044*/ 	.word	0x00000150


	//----- nvinfo : EIATTR_REQNTID
	.align		4
.L_17:
        /*0048*/ 	.byte	0x04, 0x10
        /*004a*/ 	.short	(.L_19 - .L_18)
.L_18:
        /*004c*/ 	.word	0x00000080
        /*0050*/ 	.word	0x00000001
        /*0054*/ 	.word	0x00000001


	//----- nvinfo : EIATTR_CBANK_PARAM_SIZE
	.align		4
.L_19:
        /*0058*/ 	.byte	0x03, 0x19
        /*005a*/ 	.short	0x0014


	//----- nvinfo : EIATTR_PARAM_CBANK
	.align		4
        /*005c*/ 	.byte	0x04, 0x0a
        /*005e*/ 	.short	(.L_21 - .L_20)
	.align		4
.L_20:
        /*0060*/ 	.word	index@(.nv.constant0.triton_poi_fused_convolution_8)
        /*0064*/ 	.short	0x0210
        /*0066*/ 	.short	0x0014


	//----- nvinfo : EIATTR_SW_WAR
	.align		4
.L_21:
        /*0068*/ 	.byte	0x04, 0x36
        /*006a*/ 	.short	(.L_23 - .L_22)
.L_22:
        /*006c*/ 	.word	0x00000008
.L_23:


//--------------------- .nv.callgraph             --------------------------
	.section	.nv.callgraph,"",@"SHT_CUDA_CALLGRAPH"
	.align	4
	.sectionentsize	8
	.align		4
        /*0000*/ 	.word	0x00000000
	.align		4
        /*0004*/ 	.word	0xffffffff
	.align		4
        /*0008*/ 	.word	0x00000000
	.align		4
        /*000c*/ 	.word	0xfffffffe
	.align		4
        /*0010*/ 	.word	0x00000000
	.align		4
        /*0014*/ 	.word	0xfffffffd
	.align		4
        /*0018*/ 	.word	0x00000000
	.align		4
        /*001c*/ 	.word	0xfffffffc


//--------------------- .text.triton_poi_fused_convolution_8 --------------------------
	.section	.text.triton_poi_fused_convolution_8,"ax",@progbits
	.align	128
        .global         triton_poi_fused_convolution_8
        .type           triton_poi_fused_convolution_8,@function
        .size           triton_poi_fused_convolution_8,(.L_x_1 - triton_poi_fused_convolution_8)
        .other          triton_poi_fused_convolution_8,@"STO_CUDA_ENTRY STV_DEFAULT"
triton_poi_fused_convolution_8:
.text.triton_poi_fused_convolution_8:
[----:B------:R-:W-:Y:S01]  /*0000*/  LDC R1, c[0x0][0x28] ;  /* 0x00000a00ff017b82 */ /* 0x000fe20000000800 */
[----:B------:R-:W1:Y:S07]  /*0010*/  S2R R0, SR_TID.X ;  /* 0x0000000000007919 */ /* 0x000e6e0000002100 */
[----:B------:R-:W2:Y:S01]  /*0020*/  LDC.64 R2, c[0x0][0x210] ;  /* 0x00008400ff027b82 */ /* 0x000ea20000000a00 */
[----:B------:R-:W-:Y:S01]  /*0030*/  ULDC.64 UR4, c[0x0][0x208] ;  /* 0x0000820000047ab9 */ /* 0x000fe20000000a00 */
[----:B------:R-:W3:Y:S01]  /*0040*/  S2R R7, SR_CTAID.X ;  /* 0x0000000000077919 */ /* 0x000ee20000002500 */
[----:B-1----:R-:W-:-:S02]  /*0050*/  LOP3.LUT R0, R0, 0x7f, RZ, 0xc0, !PT ;  /* 0x0000007f00007812 */ /* 0x002fc400078ec0ff */
[----:B---3--:R-:W-:-:S03]  /*0060*/  SHF.R.S32.HI R4, RZ, 0x18, R7 ;  /* 0x00000018ff047819 */ /* 0x008fc60000011407 */
[----:B------:R-:W-:Y:S01]  /*0070*/  IMAD R7, R7, 0x80, R0 ;  /* 0x0000008007077824 */ /* 0x000fe200078e0200 */
[----:B------:R-:W-:-:S03]  /*0080*/  SGXT R0, R4, 0x1 ;  /* 0x000000010400781a */ /* 0x000fc60000000200 */
[----:B--2---:R-:W-:Y:S01]  /*0090*/  IMAD.WIDE R2, R7, 0x4, R2 ;  /* 0x0000000407027825 */ /* 0x004fe200078e0202 */
[----:B------:R-:W1:Y:S01]  /*00a0*/  LDC.64 R4, c[0x0][0x218] ;  /* 0x00008600ff047b82 */ /* 0x000e620000000a00 */
[----:B------:R-:W-:-:S04]  /*00b0*/  LEA.HI R0, R0, R7, RZ, 0xa ;  /* 0x0000000700007211 */ /* 0x000fc800078f50ff */
[----:B------:R-:W-:-:S04]  /*00c0*/  SHF.R.S32.HI R9, RZ, 0xa, R0 ;  /* 0x0000000aff097819 */ /* 0x000fc80000011400 */
[----:B------:R-:W-:-:S04]  /*00d0*/  LEA.HI R0, R0, R9, RZ, 0x1 ;  /* 0x0000000900007211 */ /* 0x000fc800078f08ff */
[----:B------:R-:W-:-:S05]  /*00e0*/  LOP3.LUT R0, R0, 0xfffffffe, RZ, 0xc0, !PT ;  /* 0xfffffffe00007812 */ /* 0x000fca00078ec0ff */
[----:B------:R-:W-:Y:S02]  /*00f0*/  IMAD.IADD R9, R9, 0x1, -R0 ;  /* 0x0000000109097824 */ /* 0x000fe400078e0a00 */
[----:B------:R-:W2:Y:S02]  /*0100*/  LDG.E R0, desc[UR4][R2.64] ;  /* 0x0000000402007981 */ /* 0x000ea4000c1e1900 */
[----:B-1----:R-:W-:-:S06]  /*0110*/  IMAD.WIDE R4, R9, 0x4, R4 ;  /* 0x0000000409047825 */ /* 0x002fcc00078e0204 */
[----:B------:R-:W2:Y:S02]  /*0120*/  LDG.E.EL R5, desc[UR4][R4.64] ;  /* 0x0000000404057981 */ /* 0x000ea4000c2e1900 */
[----:B--2---:R-:W-:-:S05]  /*0130*/  FADD R7, R0, R5 ;  /* 0x0000000500077221 */ /* 0x004fca0000000000 */
[----:B------:R-:W-:Y:S01]  /*0140*/  STG.E desc[UR4][R2.64], R7 ;  /* 0x0000000702007986 */ /* 0x000fe2000c101904 */
[----:B------:R-:W-:Y:S05]  /*0150*/  EXIT ;  /* 0x000000000000794d */ /* 0x000fea0003800000 */
.L_x_0:
[----:B------:R-:W-:-:S00]  /*0160*/  BRA `(.L_x_0) ;  /* 0xfffffffc00fc7947 */ /* 0x000fc0000383ffff */
[----:B------:R-:W-:-:S00]  /*0170*/  NOP ;  /* 0x0000000000007918 */ /* 0x000fc00000000000 */
        /* <DEDUP_REMOVED lines=8> */
.L_x_1:


//--------------------- .nv.constant0.triton_poi_fused_convolution_8 --------------------------
	.section	.nv.constant0.triton_poi_fused_convolution_8,"a",@progbits
	.sectionflags	@""
	.align	4
.nv.constant0.triton_poi_fused_convolution_8:
	.zero		548
